//
// Generated by NVIDIA NVVM Compiler
//
// Compiler Build ID: CL-36424714
// Cuda compilation tools, release 13.0, V13.0.88
// Based on NVVM 20.0.0
//

.version 9.0
.target sm_100
.address_size 64

	// .globl	_Z24Convolution3DTiledKernelPfS_iii
.const .align 4 .b8 CONST_FILTER[108];
// _ZZ24Convolution3DTiledKernelPfS_iiiE12shared_array has been demoted

.visible .entry _Z24Convolution3DTiledKernelPfS_iii(
	.param .u64 .ptr .align 1 _Z24Convolution3DTiledKernelPfS_iii_param_0,
	.param .u64 .ptr .align 1 _Z24Convolution3DTiledKernelPfS_iii_param_1,
	.param .u32 _Z24Convolution3DTiledKernelPfS_iii_param_2,
	.param .u32 _Z24Convolution3DTiledKernelPfS_iii_param_3,
	.param .u32 _Z24Convolution3DTiledKernelPfS_iii_param_4
)
{
	.reg .pred 	%p<37>;
	.reg .b32 	%r<31>;
	.reg .b32 	%f<83>;
	.reg .b64 	%rd<9>;
	// demoted variable
	.shared .align 4 .b8 _ZZ24Convolution3DTiledKernelPfS_iiiE12shared_array[256];
	ld.param.u64 	%rd1, [_Z24Convolution3DTiledKernelPfS_iii_param_0];
	ld.param.u64 	%rd2, [_Z24Convolution3DTiledKernelPfS_iii_param_1];
	ld.param.u32 	%r9, [_Z24Convolution3DTiledKernelPfS_iii_param_2];
	ld.param.u32 	%r10, [_Z24Convolution3DTiledKernelPfS_iii_param_3];
	ld.param.u32 	%r11, [_Z24Convolution3DTiledKernelPfS_iii_param_4];
	mov.u32 	%r12, %ctaid.x;
	shl.b32 	%r13, %r12, 1;
	mov.u32 	%r14, %tid.x;
	add.s32 	%r1, %r14, -1;
	add.s32 	%r2, %r1, %r13;
	mov.u32 	%r15, %ctaid.y;
	shl.b32 	%r16, %r15, 1;
	mov.u32 	%r3, %tid.y;
	add.s32 	%r4, %r16, %r3;
	mov.u32 	%r17, %ctaid.z;
	shl.b32 	%r18, %r17, 1;
	mov.u32 	%r5, %tid.z;
	add.s32 	%r6, %r18, %r5;
	add.s32 	%r19, %r6, -1;
	mad.lo.s32 	%r20, %r10, %r19, %r4;
	setp.ne.s32 	%p1, %r4, 0;
	setp.ne.s32 	%p2, %r6, 0;
	add.s32 	%r21, %r20, -1;
	mad.lo.s32 	%r7, %r21, %r9, %r2;
	setp.gt.s32 	%p3, %r2, -1;
	setp.lt.s32 	%p4, %r2, %r9;
	and.pred  	%p5, %p3, %p4;
	setp.le.s32 	%p6, %r4, %r10;
	and.pred  	%p7, %p1, %p6;
	and.pred  	%p9, %p5, %p7;
	setp.le.s32 	%p10, %r6, %r11;
	and.pred  	%p11, %p2, %p10;
	and.pred  	%p13, %p9, %p11;
	shl.b32 	%r22, %r5, 6;
	mov.u32 	%r23, _ZZ24Convolution3DTiledKernelPfS_iiiE12shared_array;
	add.s32 	%r24, %r23, %r22;
	shl.b32 	%r25, %r3, 4;
	add.s32 	%r26, %r24, %r25;
	shl.b32 	%r27, %r14, 2;
	add.s32 	%r8, %r26, %r27;
	not.pred 	%p14, %p13;
	@%p14 bra 	$L__BB0_2;
	cvta.to.global.u64 	%rd3, %rd1;
	mul.wide.s32 	%rd4, %r7, 4;
	add.s64 	%rd5, %rd3, %rd4;
	ld.global.f32 	%f1, [%rd5];
	st.shared.f32 	[%r8], %f1;
	bra.uni 	$L__BB0_3;
$L__BB0_2:
	mov.b32 	%r28, 0;
	st.shared.u32 	[%r8], %r28;
$L__BB0_3:
	bar.sync 	0;
	setp.lt.s32 	%p15, %r2, 0;
	setp.ge.s32 	%p16, %r2, %r9;
	or.pred  	%p17, %p15, %p16;
	setp.eq.s32 	%p18, %r4, 0;
	setp.gt.s32 	%p19, %r4, %r10;
	or.pred  	%p20, %p18, %p19;
	or.pred  	%p22, %p17, %p20;
	setp.eq.s32 	%p23, %r6, 0;
	setp.gt.s32 	%p24, %r6, %r11;
	or.pred  	%p25, %p23, %p24;
	or.pred  	%p27, %p22, %p25;
	@%p27 bra 	$L__BB0_6;
	setp.gt.u32 	%p28, %r1, 1;
	setp.eq.s32 	%p29, %r3, 0;
	setp.gt.u32 	%p30, %r3, 2;
	or.pred  	%p31, %p28, %p30;
	or.pred  	%p32, %p31, %p29;
	setp.eq.s32 	%p33, %r5, 0;
	or.pred  	%p34, %p33, %p32;
	setp.gt.u32 	%p35, %r5, 2;
	or.pred  	%p36, %p34, %p35;
	@%p36 bra 	$L__BB0_6;
	ld.const.f32 	%f2, [CONST_FILTER];
	ld.shared.f32 	%f3, [%r8+-84];
	fma.rn.f32 	%f4, %f2, %f3, 0f00000000;
	ld.const.f32 	%f5, [CONST_FILTER+4];
	ld.shared.f32 	%f6, [%r8+-80];
	fma.rn.f32 	%f7, %f5, %f6, %f4;
	ld.const.f32 	%f8, [CONST_FILTER+8];
	ld.shared.f32 	%f9, [%r8+-76];
	fma.rn.f32 	%f10, %f8, %f9, %f7;
	ld.const.f32 	%f11, [CONST_FILTER+12];
	ld.shared.f32 	%f12, [%r8+-68];
	fma.rn.f32 	%f13, %f11, %f12, %f10;
	ld.const.f32 	%f14, [CONST_FILTER+16];
	ld.shared.f32 	%f15, [%r8+-64];
	fma.rn.f32 	%f16, %f14, %f15, %f13;
	ld.const.f32 	%f17, [CONST_FILTER+20];
	ld.shared.f32 	%f18, [%r8+-60];
	fma.rn.f32 	%f19, %f17, %f18, %f16;
	ld.const.f32 	%f20, [CONST_FILTER+24];
	ld.shared.f32 	%f21, [%r8+-52];
	fma.rn.f32 	%f22, %f20, %f21, %f19;
	ld.const.f32 	%f23, [CONST_FILTER+28];
	ld.shared.f32 	%f24, [%r8+-48];
	fma.rn.f32 	%f25, %f23, %f24, %f22;
	ld.const.f32 	%f26, [CONST_FILTER+32];
	ld.shared.f32 	%f27, [%r8+-44];
	fma.rn.f32 	%f28, %f26, %f27, %f25;
	ld.const.f32 	%f29, [CONST_FILTER+36];
	ld.shared.f32 	%f30, [%r8+-20];
	fma.rn.f32 	%f31, %f29, %f30, %f28;
	ld.const.f32 	%f32, [CONST_FILTER+40];
	ld.shared.f32 	%f33, [%r8+-16];
	fma.rn.f32 	%f34, %f32, %f33, %f31;
	ld.const.f32 	%f35, [CONST_FILTER+44];
	ld.shared.f32 	%f36, [%r8+-12];
	fma.rn.f32 	%f37, %f35, %f36, %f34;
	ld.const.f32 	%f38, [CONST_FILTER+48];
	ld.shared.f32 	%f39, [%r8+-4];
	fma.rn.f32 	%f40, %f38, %f39, %f37;
	ld.const.f32 	%f41, [CONST_FILTER+52];
	ld.shared.f32 	%f42, [%r8];
	fma.rn.f32 	%f43, %f41, %f42, %f40;
	ld.const.f32 	%f44, [CONST_FILTER+56];
	ld.shared.f32 	%f45, [%r8+4];
	fma.rn.f32 	%f46, %f44, %f45, %f43;
	ld.const.f32 	%f47, [CONST_FILTER+60];
	ld.shared.f32 	%f48, [%r8+12];
	fma.rn.f32 	%f49, %f47, %f48, %f46;
	ld.const.f32 	%f50, [CONST_FILTER+64];
	ld.shared.f32 	%f51, [%r8+16];
	fma.rn.f32 	%f52, %f50, %f51, %f49;
	ld.const.f32 	%f53, [CONST_FILTER+68];
	ld.shared.f32 	%f54, [%r8+20];
	fma.rn.f32 	%f55, %f53, %f54, %f52;
	ld.const.f32 	%f56, [CONST_FILTER+72];
	ld.shared.f32 	%f57, [%r8+44];
	fma.rn.f32 	%f58, %f56, %f57, %f55;
	ld.const.f32 	%f59, [CONST_FILTER+76];
	ld.shared.f32 	%f60, [%r8+48];
	fma.rn.f32 	%f61, %f59, %f60, %f58;
	ld.const.f32 	%f62, [CONST_FILTER+80];
	ld.shared.f32 	%f63, [%r8+52];
	fma.rn.f32 	%f64, %f62, %f63, %f61;
	ld.const.f32 	%f65, [CONST_FILTER+84];
	ld.shared.f32 	%f66, [%r8+60];
	fma.rn.f32 	%f67, %f65, %f66, %f64;
	ld.const.f32 	%f68, [CONST_FILTER+88];
	ld.shared.f32 	%f69, [%r8+64];
	fma.rn.f32 	%f70, %f68, %f69, %f67;
	ld.const.f32 	%f71, [CONST_FILTER+92];
	ld.shared.f32 	%f72, [%r8+68];
	fma.rn.f32 	%f73, %f71, %f72, %f70;
	ld.const.f32 	%f74, [CONST_FILTER+96];
	ld.shared.f32 	%f75, [%r8+76];
	fma.rn.f32 	%f76, %f74, %f75, %f73;
	ld.const.f32 	%f77, [CONST_FILTER+100];
	ld.shared.f32 	%f78, [%r8+80];
	fma.rn.f32 	%f79, %f77, %f78, %f76;
	ld.const.f32 	%f80, [CONST_FILTER+104];
	ld.shared.f32 	%f81, [%r8+84];
	fma.rn.f32 	%f82, %f80, %f81, %f79;
	cvta.to.global.u64 	%rd6, %rd2;
	mul.wide.s32 	%rd7, %r7, 4;
	add.s64 	%rd8, %rd6, %rd7;
	st.global.f32 	[%rd8], %f82;
$L__BB0_6:
	ret;

}


// ===== COMPILED SASS (sm_100) =====

	.target	sm_100

	.elftype	@"ET_EXEC"


//--------------------- .note.nv.tkinfo           --------------------------
	.section	.note.nv.tkinfo,"",@"SHT_NOTE"
	.sectionflags	@"SHF_NOTE_NV_TKINFO"
	.tkinfo
        /*0018*/ 	.word	0x00000002
        /*0030*/ 	.string	""
        /*0030*/ 	.string	"ptxas"
        /*0030*/ 	.string	"Cuda compilation tools, release 13.0, V13.0.88"
        /*0030*/ 	.string	"Build cuda_13.0.r13.0/compiler.36424714_0"
        /*0030*/ 	.string	"-arch sm_100 -m 64 "



//--------------------- .note.nv.cuinfo           --------------------------
	.section	.note.nv.cuinfo,"",@"SHT_NOTE"
	.sectionflags	@"SHF_NOTE_NV_CUINFO"
        /*0018*/ 	.short	0x0002
        /*001a*/ 	.short	0x0064
        /*001c*/ 	.short	0x0082
	.zero		2


//--------------------- .nv.info                  --------------------------
	.section	.nv.info,"",@"SHT_CUDA_INFO"
	.align	4


	//----- nvinfo : EIATTR_REGCOUNT
	.align		4
        /*0000*/ 	.byte	0x04, 0x2f
        /*0002*/ 	.short	(.L_2 - .L_1)
	.align		4
.L_1:
        /*0004*/ 	.word	index@(_Z24Convolution3DTiledKernelPfS_iii)
        /*0008*/ 	.word	0x00000016


	//----- nvinfo : EIATTR_FRAME_SIZE
	.align		4
.L_2:
        /*000c*/ 	.byte	0x04, 0x11
        /*000e*/ 	.short	(.L_4 - .L_3)
	.align		4
.L_3:
        /*0010*/ 	.word	index@(_Z24Convolution3DTiledKernelPfS_iii)
        /*0014*/ 	.word	0x00000000


	//----- nvinfo : EIATTR_MIN_STACK_SIZE
	.align		4
.L_4:
        /*0018*/ 	.byte	0x04, 0x12
        /*001a*/ 	.short	(.L_6 - .L_5)
	.align		4
.L_5:
        /*001c*/ 	.word	index@(_Z24Convolution3DTiledKernelPfS_iii)
        /*0020*/ 	.word	0x00000000
.L_6:


//--------------------- .nv.compat                --------------------------
	.section	.nv.compat,"",@"SHT_CUDA_COMPAT_INFO"
	.align	4
        /*0000*/ 	.byte	0x02, 0x09, 0x00, 0x00, 0x02, 0x02, 0x01, 0x00, 0x02, 0x05, 0x05, 0x00, 0x03, 0x07, 0x01, 0x01
        /*0010*/ 	.byte	0x02, 0x03, 0x00, 0x00, 0x02, 0x06, 0x01, 0x00, 0x04, 0x0b, 0x08, 0x00, 0x09, 0x00, 0x00, 0x00
        /*0020*/ 	.byte	0x00, 0x00, 0x00, 0x00


//--------------------- .nv.info._Z24Convolution3DTiledKernelPfS_iii --------------------------
	.section	.nv.info._Z24Convolution3DTiledKernelPfS_iii,"",@"SHT_CUDA_INFO"
	.sectionflags	@""
	.align	4


	//----- nvinfo : EIATTR_CUDA_API_VERSION
	.align		4
        /*0000*/ 	.byte	0x04, 0x37
        /*0002*/ 	.short	(.L_8 - .L_7)
.L_7:
        /*0004*/ 	.word	0x00000082


	//----- nvinfo : EIATTR_KPARAM_INFO
	.align		4
.L_8:
        /*0008*/ 	.byte	0x04, 0x17
        /*000a*/ 	.short	(.L_10 - .L_9)
.L_9:
        /*000c*/ 	.word	0x00000000
        /*0010*/ 	.short	0x0004
        /*0012*/ 	.short	0x0018
        /*0014*/ 	.byte	0x00, 0xf0, 0x11, 0x00


	//----- nvinfo : EIATTR_KPARAM_INFO
	.align		4
.L_10:
        /*0018*/ 	.byte	0x04, 0x17
        /*001a*/ 	.short	(.L_12 - .L_11)
.L_11:
        /*001c*/ 	.word	0x00000000
        /*0020*/ 	.short	0x0003
        /*0022*/ 	.short	0x0014
        /*0024*/ 	.byte	0x00, 0xf0, 0x11, 0x00


	//----- nvinfo : EIATTR_KPARAM_INFO
	.align		4
.L_12:
        /*0028*/ 	.byte	0x04, 0x17
        /*002a*/ 	.short	(.L_14 - .L_13)
.L_13:
        /*002c*/ 	.word	0x00000000
        /*0030*/ 	.short	0x0002
        /*0032*/ 	.short	0x0010
        /*0034*/ 	.byte	0x00, 0xf0, 0x11, 0x00


	//----- nvinfo : EIATTR_KPARAM_INFO
	.align		4
.L_14:
        /*0038*/ 	.byte	0x04, 0x17
        /*003a*/ 	.short	(.L_16 - .L_15)
.L_15:
        /*003c*/ 	.word	0x00000000
        /*0040*/ 	.short	0x0001
        /*0042*/ 	.short	0x0008
        /*0044*/ 	.byte	0x00, 0xf5, 0x21, 0x00


	//----- nvinfo : EIATTR_KPARAM_INFO
	.align		4
.L_16:
        /*0048*/ 	.byte	0x04, 0x17
        /*004a*/ 	.short	(.L_18 - .L_17)
.L_17:
        /*004c*/ 	.word	0x00000000
        /*0050*/ 	.short	0x0000
        /*0052*/ 	.short	0x0000
        /*0054*/ 	.byte	0x00, 0xf5, 0x21, 0x00


	//----- nvinfo : EIATTR_SPARSE_MMA_MASK
	.align		4
.L_18:
        /*0058*/ 	.byte	0x03, 0x50
        /*005a*/ 	.short	0x0000


	//----- nvinfo : EIATTR_MAXREG_COUNT
	.align		4
        /*005c*/ 	.byte	0x03, 0x1b
        /*005e*/ 	.short	0x00ff


	//----- nvinfo : EIATTR_NUM_BARRIERS
	.align		4
        /*0060*/ 	.byte	0x02, 0x4c
        /*0062*/ 	.byte	0x01
	.zero		1


	//----- nvinfo : EIATTR_MERCURY_ISA_VERSION
	.align		4
        /*0064*/ 	.byte	0x03, 0x5f
        /*0066*/ 	.short	0x0101


	//----- nvinfo : EIATTR_VRC_CTA_INIT_COUNT
	.align		4
        /*0068*/ 	.byte	0x02, 0x4a
	.zero		1
	.zero		1


	//----- nvinfo : EIATTR_EXIT_INSTR_OFFSETS
	.align		4
        /*006c*/ 	.byte	0x04, 0x1c
        /*006e*/ 	.short	(.L_20 - .L_19)


	//   ....[0]....
.L_19:
        /*0070*/ 	.word	0x000002c0


	//   ....[1]....
        /*0074*/ 	.word	0x00000320


	//   ....[2]....
        /*0078*/ 	.word	0x00000740


	//----- nvinfo : EIATTR_CBANK_PARAM_SIZE
	.align		4
.L_20:
        /*007c*/ 	.byte	0x03, 0x19
        /*007e*/ 	.short	0x001c


	//----- nvinfo : EIATTR_PARAM_CBANK
	.align		4
        /*0080*/ 	.byte	0x04, 0x0a
        /*0082*/ 	.short	(.L_22 - .L_21)
	.align		4
.L_21:
        /*0084*/ 	.word	index@(.nv.constant0._Z24Convolution3DTiledKernelPfS_iii)
        /*0088*/ 	.short	0x0380
        /*008a*/ 	.short	0x001c


	//----- nvinfo : EIATTR_SW_WAR
	.align		4
.L_22:
        /*008c*/ 	.byte	0x04, 0x36
        /*008e*/ 	.short	(.L_24 - .L_23)
.L_23:
        /*0090*/ 	.word	0x00000008
.L_24:


//--------------------- .nv.callgraph             --------------------------
	.section	.nv.callgraph,"",@"SHT_CUDA_CALLGRAPH"
	.align	4
	.sectionentsize	8
	.align		4
        /*0000*/ 	.word	0x00000000
	.align		4
        /*0004*/ 	.word	0xffffffff
	.align		4
        /*0008*/ 	.word	0x00000000
	.align		4
        /*000c*/ 	.word	0xfffffffe
	.align		4
        /*0010*/ 	.word	0x00000000
	.align		4
        /*0014*/ 	.word	0xfffffffd
	.align		4
        /*0018*/ 	.word	0x00000000
	.align		4
        /*001c*/ 	.word	0xfffffffc


//--------------------- .nv.constant3             --------------------------
	.section	.nv.constant3,"a",@progbits
	.align	4
.nv.constant3:
	.type		CONST_FILTER,@object
	.size		CONST_FILTER,(.L_0 - CONST_FILTER)
CONST_FILTER:
	.zero		108
.L_0:


//--------------------- .text._Z24Convolution3DTiledKernelPfS_iii --------------------------
	.section	.text._Z24Convolution3DTiledKernelPfS_iii,"ax",@progbits
	.align	128
        .global         _Z24Convolution3DTiledKernelPfS_iii
        .type           _Z24Convolution3DTiledKernelPfS_iii,@function
        .size           _Z24Convolution3DTiledKernelPfS_iii,(.L_x_1 - _Z24Convolution3DTiledKernelPfS_iii)
        .other          _Z24Convolution3DTiledKernelPfS_iii,@"STO_CUDA_ENTRY STV_DEFAULT"
_Z24Convolution3DTiledKernelPfS_iii:
.text._Z24Convolution3DTiledKernelPfS_iii:
[----:B------:R-:W-:Y:S01]  /*0000*/  LDC R1, c[0x0][0x37c] ;  /* 0x0000df00ff017b82 */ /* 0x000fe20000000800 */
[----:B------:R-:W0:Y:S01]  /*0010*/  S2R R10, SR_TID.X ;  /* 0x00000000000a7919 */ /* 0x000e220000002100 */
[----:B------:R-:W1:Y:S01]  /*0020*/  LDCU.64 UR8, c[0x0][0x390] ;  /* 0x00007200ff0877ac */ /* 0x000e620008000a00 */
[----:B------:R-:W2:Y:S01]  /*0030*/  S2R R6, SR_CTAID.Y ;  /* 0x0000000000067919 */ /* 0x000ea20000002600 */
[----:B------:R-:W3:Y:S01]  /*0040*/  LDCU UR10, c[0x0][0x398] ;  /* 0x00007300ff0a77ac */ /* 0x000ee20008000800 */
[----:B------:R-:W2:Y:S01]  /*0050*/  S2R R11, SR_TID.Y ;  /* 0x00000000000b7919 */ /* 0x000ea20000002200 */
[----:B------:R-:W4:Y:S01]  /*0060*/  LDCU.64 UR6, c[0x0][0x358] ;  /* 0x00006b00ff0677ac */ /* 0x000f220008000a00 */
[----:B------:R-:W5:Y:S01]  /*0070*/  S2R R7, SR_CTAID.Z ;  /* 0x0000000000077919 */ /* 0x000f620000002700 */
[----:B------:R-:W5:Y:S01]  /*0080*/  S2R R12, SR_TID.Z ;  /* 0x00000000000c7919 */ /* 0x000f620000002300 */
[----:B------:R-:W3:Y:S01]  /*0090*/  S2R R3, SR_CTAID.X ;  /* 0x0000000000037919 */ /* 0x000ee20000002500 */
[----:B0-----:R-:W-:-:S02]  /*00a0*/  IADD3 R0, PT, PT, R10, -0x1, RZ ;  /* 0xffffffff0a007810 */ /* 0x001fc40007ffe0ff */
[----:B--2---:R-:W-:-:S04]  /*00b0*/  LEA R6, R6, R11, 0x1 ;  /* 0x0000000b06067211 */ /* 0x004fc800078e08ff */
[C---:B-1----:R-:W-:Y:S02]  /*00c0*/  ISETP.GT.AND P1, PT, R6.reuse, UR9, PT ;  /* 0x0000000906007c0c */ /* 0x042fe4000bf24270 */
[----:B-----5:R-:W-:Y:S02]  /*00d0*/  LEA R7, R7, R12, 0x1 ;  /* 0x0000000c07077211 */ /* 0x020fe400078e08ff */
[----:B------:R-:W-:Y:S02]  /*00e0*/  ISETP.NE.AND P1, PT, R6, RZ, !P1 ;  /* 0x000000ff0600720c */ /* 0x000fe40004f25270 */
[----:B---3--:R-:W-:Y:S02]  /*00f0*/  LEA R3, R3, R0, 0x1 ;  /* 0x0000000003037211 */ /* 0x008fe400078e08ff */
[----:B------:R-:W-:Y:S02]  /*0100*/  ISETP.GT.AND P2, PT, R7, UR10, PT ;  /* 0x0000000a07007c0c */ /* 0x000fe4000bf44270 */
[----:B------:R-:W-:-:S02]  /*0110*/  ISETP.GE.AND P0, PT, R3, UR8, PT ;  /* 0x0000000803007c0c */ /* 0x000fc4000bf06270 */
[----:B------:R-:W-:Y:S02]  /*0120*/  ISETP.NE.AND P2, PT, R7, RZ, !P2 ;  /* 0x000000ff0700720c */ /* 0x000fe40005745270 */
[----:B------:R-:W-:Y:S02]  /*0130*/  ISETP.GT.AND P0, PT, R3, -0x1, !P0 ;  /* 0xffffffff0300780c */ /* 0x000fe40004704270 */
[----:B------:R-:W-:Y:S02]  /*0140*/  IADD3 R9, PT, PT, R7, -0x1, RZ ;  /* 0xffffffff07097810 */ /* 0x000fe40007ffe0ff */
[----:B------:R-:W-:-:S03]  /*0150*/  PLOP3.LUT P0, PT, P2, P0, P1, 0x80, 0x0 ;  /* 0x000000000000781c */ /* 0x000fc60001701010 */
[----:B------:R-:W-:-:S05]  /*0160*/  IMAD R9, R9, UR9, R6 ;  /* 0x0000000909097c24 */ /* 0x000fca000f8e0206 */
[----:B------:R-:W-:-:S05]  /*0170*/  IADD3 R2, PT, PT, R9, -0x1, RZ ;  /* 0xffffffff09027810 */ /* 0x000fca0007ffe0ff */
[----:B------:R-:W0:Y:S01]  /*0180*/  @P0 LDC.64 R4, c[0x0][0x380] ;  /* 0x0000e000ff040b82 */ /* 0x000e220000000a00 */
[----:B------:R-:W-:-:S04]  /*0190*/  IMAD R2, R2, UR8, R3 ;  /* 0x0000000802027c24 */ /* 0x000fc8000f8e0203 */
[----:B0-----:R-:W-:-:S06]  /*01a0*/  @P0 IMAD.WIDE R4, R2, 0x4, R4 ;  /* 0x0000000402040825 */ /* 0x001fcc00078e0204 */
[----:B----4-:R-:W2:Y:S01]  /*01b0*/  @P0 LDG.E R4, desc[UR6][R4.64] ;  /* 0x0000000604040981 */ /* 0x010ea2000c1e1900 */
[----:B------:R-:W0:Y:S01]  /*01c0*/  S2UR UR5, SR_CgaCtaId ;  /* 0x00000000000579c3 */ /* 0x000e220000008800 */
[----:B------:R-:W-:Y:S01]  /*01d0*/  UMOV UR4, 0x400 ;  /* 0x0000040000047882 */ /* 0x000fe20000000000 */
[C---:B------:R-:W-:Y:S02]  /*01e0*/  ISETP.GE.AND P1, PT, R3.reuse, UR8, PT ;  /* 0x0000000803007c0c */ /* 0x040fe4000bf26270 */
[C---:B------:R-:W-:Y:S02]  /*01f0*/  ISETP.GT.AND P2, PT, R6.reuse, UR9, PT ;  /* 0x0000000906007c0c */ /* 0x040fe4000bf44270 */
[----:B------:R-:W-:Y:S02]  /*0200*/  ISETP.LT.OR P1, PT, R3, RZ, P1 ;  /* 0x000000ff0300720c */ /* 0x000fe40000f21670 */
[----:B------:R-:W-:Y:S02]  /*0210*/  ISETP.GT.AND P3, PT, R7, UR10, PT ;  /* 0x0000000a07007c0c */ /* 0x000fe4000bf64270 */
[----:B------:R-:W-:-:S02]  /*0220*/  ISETP.EQ.OR P2, PT, R6, RZ, P2 ;  /* 0x000000ff0600720c */ /* 0x000fc40001742670 */
[----:B------:R-:W-:-:S04]  /*0230*/  ISETP.EQ.OR P3, PT, R7, RZ, P3 ;  /* 0x000000ff0700720c */ /* 0x000fc80001f62670 */
[----:B------:R-:W-:Y:S01]  /*0240*/  PLOP3.LUT P1, PT, P3, P1, P2, 0xfe, 0x0 ;  /* 0x000000000000781c */ /* 0x000fe20001f23f26 */
[----:B0-----:R-:W-:-:S06]  /*0250*/  ULEA UR4, UR5, UR4, 0x18 ;  /* 0x0000000405047291 */ /* 0x001fcc000f8ec0ff */
[----:B------:R-:W-:-:S04]  /*0260*/  LEA R8, R12, UR4, 0x6 ;  /* 0x000000040c087c11 */ /* 0x000fc8000f8e30ff */
[----:B------:R-:W-:-:S04]  /*0270*/  LEA R3, R11, R8, 0x4 ;  /* 0x000000080b037211 */ /* 0x000fc800078e20ff */
[----:B------:R-:W-:-:S05]  /*0280*/  LEA R3, R10, R3, 0x2 ;  /* 0x000000030a037211 */ /* 0x000fca00078e10ff */
[----:B--2---:R0:W-:Y:S04]  /*0290*/  @P0 STS [R3], R4 ;  /* 0x0000000403000388 */ /* 0x0041e80000000800 */
[----:B------:R0:W-:Y:S01]  /*02a0*/  @!P0 STS [R3], RZ ;  /* 0x000000ff03008388 */ /* 0x0001e20000000800 */
[----:B------:R-:W-:Y:S06]  /*02b0*/  BAR.SYNC.DEFER_BLOCKING 0x0 ;  /* 0x0000000000007b1d */ /* 0x000fec0000010000 */
[----:B------:R-:W-:Y:S05]  /*02c0*/  @P1 EXIT ;  /* 0x000000000000194d */ /* 0x000fea0003800000 */
[----:B------:R-:W-:-:S04]  /*02d0*/  ISETP.GT.U32.AND P0, PT, R11, 0x2, PT ;  /* 0x000000020b00780c */ /* 0x000fc80003f04070 */
[----:B------:R-:W-:-:S04]  /*02e0*/  ISETP.GT.U32.OR P0, PT, R0, 0x1, P0 ;  /* 0x000000010000780c */ /* 0x000fc80000704470 */
[----:B------:R-:W-:-:S04]  /*02f0*/  ISETP.EQ.OR P0, PT, R11, RZ, P0 ;  /* 0x000000ff0b00720c */ /* 0x000fc80000702670 */
[----:B------:R-:W-:-:S04]  /*0300*/  ISETP.EQ.OR P0, PT, R12, RZ, P0 ;  /* 0x000000ff0c00720c */ /* 0x000fc80000702670 */
[----:B------:R-:W-:-:S13]  /*0310*/  ISETP.GT.U32.OR P0, PT, R12, 0x2, P0 ;  /* 0x000000020c00780c */ /* 0x000fda0000704470 */
[----:B------:R-:W-:Y:S05]  /*0320*/  @P0 EXIT ;  /* 0x000000000000094d */ /* 0x000fea0003800000 */
[----:B------:R-:W1:Y:S01]  /*0330*/  LDS R0, [R3+-0x54] ;  /* 0xffffac0003007984 */ /* 0x000e620000000800 */
[----:B------:R-:W1:Y:S03]  /*0340*/  LDCU.128 UR8, c[0x3][URZ] ;  /* 0x00c00000ff0877ac */ /* 0x000e660008000c00 */
[----:B------:R-:W2:Y:S01]  /*0350*/  LDS R6, [R3+-0x50] ;  /* 0xffffb00003067984 */ /* 0x000ea20000000800 */
[----:B------:R-:W3:Y:S03]  /*0360*/  LDCU.128 UR12, c[0x3][0x10] ;  /* 0x00c00200ff0c77ac */ /* 0x000ee60008000c00 */
[----:B------:R-:W4:Y:S01]  /*0370*/  LDS R7, [R3+-0x4c] ;  /* 0xffffb40003077984 */ /* 0x000f220000000800 */
[----:B------:R-:W5:Y:S03]  /*0380*/  LDCU.64 UR4, c[0x3][0x60] ;  /* 0x00c00c00ff0477ac */ /* 0x000f660008000a00 */
[----:B------:R-:W3:Y:S04]  /*0390*/  LDS R8, [R3+-0x44] ;  /* 0xffffbc0003087984 */ /* 0x000ee80000000800 */
[----:B------:R-:W5:Y:S04]  /*03a0*/  LDS R9, [R3+-0x40] ;  /* 0xffffc00003097984 */ /* 0x000f680000000800 */
[----:B------:R-:W5:Y:S04]  /*03b0*/  LDS R10, [R3+-0x3c] ;  /* 0xffffc400030a7984 */ /* 0x000f680000000800 */
[----:B------:R-:W5:Y:S04]  /*03c0*/  LDS R11, [R3+-0x34] ;  /* 0xffffcc00030b7984 */ /* 0x000f680000000800 */
[----:B------:R-:W5:Y:S04]  /*03d0*/  LDS R12, [R3+-0x30] ;  /* 0xffffd000030c7984 */ /* 0x000f680000000800 */
[----:B------:R-:W5:Y:S04]  /*03e0*/  LDS R13, [R3+-0x2c] ;  /* 0xffffd400030d7984 */ /* 0x000f680000000800 */
[----:B0-----:R-:W0:Y:S01]  /*03f0*/  LDS R4, [R3+-0x14] ;  /* 0xffffec0003047984 */ /* 0x001e220000000800 */
[----:B-1----:R-:W-:-:S03]  /*0400*/  FFMA R5, R0, UR8, RZ ;  /* 0x0000000800057c23 */ /* 0x002fc600080000ff */
[----:B------:R-:W-:Y:S01]  /*0410*/  LDS R14, [R3+0x30] ;  /* 0x00003000030e7984 */ /* 0x000fe20000000800 */
[----:B--2---:R-:W-:-:S03]  /*0420*/  FFMA R6, R6, UR9, R5 ;  /* 0x0000000906067c23 */ /* 0x004fc60008000005 */
[----:B------:R-:W1:Y:S01]  /*0430*/  LDS R0, [R3+-0x10] ;  /* 0xfffff00003007984 */ /* 0x000e620000000800 */
[----:B----4-:R-:W-:-:S03]  /*0440*/  FFMA R7, R7, UR10, R6 ;  /* 0x0000000a07077c23 */ /* 0x010fc60008000006 */
[----:B------:R-:W2:Y:S01]  /*0450*/  LDS R5, [R3+-0xc] ;  /* 0xfffff40003057984 */ /* 0x000ea20000000800 */
[----:B---3--:R-:W-:-:S03]  /*0460*/  FFMA R8, R8, UR11, R7 ;  /* 0x0000000b08087c23 */ /* 0x008fc60008000007 */
[----:B------:R-:W3:Y:S01]  /*0470*/  LDS R6, [R3+-0x4] ;  /* 0xfffffc0003067984 */ /* 0x000ee20000000800 */
[----:B------:R-:W4:Y:S01]  /*0480*/  LDCU.128 UR8, c[0x3][0x20] ;  /* 0x00c00400ff0877ac */ /* 0x000f220008000c00 */
[----:B-----5:R-:W-:Y:S02]  /*0490*/  FFMA R9, R9, UR12, R8 ;  /* 0x0000000c09097c23 */ /* 0x020fe40008000008 */
[----:B------:R-:W5:Y:S02]  /*04a0*/  LDS R7, [R3] ;  /* 0x0000000003077984 */ /* 0x000f640000000800 */
[----:B------:R-:W-:Y:S02]  /*04b0*/  FFMA R10, R10, UR13, R9 ;  /* 0x0000000d0a0a7c23 */ /* 0x000fe40008000009 */
[----:B------:R-:W5:Y:S02]  /*04c0*/  LDS R8, [R3+0x4] ;  /* 0x0000040003087984 */ /* 0x000f640000000800 */
[----:B------:R-:W-:-:S02]  /*04d0*/  FFMA R11, R11, UR14, R10 ;  /* 0x0000000e0b0b7c23 */ /* 0x000fc4000800000a */
[----:B------:R-:W5:Y:S02]  /*04e0*/  LDS R9, [R3+0xc] ;  /* 0x00000c0003097984 */ /* 0x000f640000000800 */
[----:B------:R-:W-:Y:S02]  /*04f0*/  FFMA R12, R12, UR15, R11 ;  /* 0x0000000f0c0c7c23 */ /* 0x000fe4000800000b */
[----:B------:R-:W5:Y:S01]  /*0500*/  LDS R10, [R3+0x10] ;  /* 0x00001000030a7984 */ /* 0x000f620000000800 */
[----:B------:R-:W3:Y:S01]  /*0510*/  LDCU.128 UR12, c[0x3][0x30] ;  /* 0x00c00600ff0c77ac */ /* 0x000ee20008000c00 */
[----:B----4-:R-:W-:Y:S02]  /*0520*/  FFMA R13, R13, UR8, R12 ;  /* 0x000000080d0d7c23 */ /* 0x010fe4000800000c */
[----:B------:R-:W4:Y:S02]  /*0530*/  LDS R11, [R3+0x14] ;  /* 0x00001400030b7984 */ /* 0x000f240000000800 */
[----:B0-----:R-:W-:-:S02]  /*0540*/  FFMA R13, R4, UR9, R13 ;  /* 0x00000009040d7c23 */ /* 0x001fc4000800000d */
[----:B------:R-:W0:Y:S04]  /*0550*/  LDS R12, [R3+0x2c] ;  /* 0x00002c00030c7984 */ /* 0x000e280000000800 */
[----:B------:R-:W-:Y:S01]  /*0560*/  LDS R15, [R3+0x40] ;  /* 0x00004000030f7984 */ /* 0x000fe20000000800 */
[----:B-1----:R-:W-:-:S03]  /*0570*/  FFMA R4, R0, UR10, R13 ;  /* 0x0000000a00047c23 */ /* 0x002fc6000800000d */
[----:B------:R-:W-:Y:S01]  /*0580*/  LDS R17, [R3+0x44] ;  /* 0x0000440003117984 */ /* 0x000fe20000000800 */
[----:B--2---:R-:W-:-:S03]  /*0590*/  FFMA R5, R5, UR11, R4 ;  /* 0x0000000b05057c23 */ /* 0x004fc60008000004 */
[----:B------:R-:W1:Y:S01]  /*05a0*/  LDS R0, [R3+0x34] ;  /* 0x0000340003007984 */ /* 0x000e620000000800 */
[----:B------:R-:W2:Y:S01]  /*05b0*/  LDCU.128 UR8, c[0x3][0x40] ;  /* 0x00c00800ff0877ac */ /* 0x000ea20008000c00 */
[----:B---3--:R-:W-:Y:S02]  /*05c0*/  FFMA R6, R6, UR12, R5 ;  /* 0x0000000c06067c23 */ /* 0x008fe40008000005 */
[----:B------:R-:W3:Y:S01]  /*05d0*/  LDS R13, [R3+0x3c] ;  /* 0x00003c00030d7984 */ /* 0x000ee20000000800 */
[----:B------:R-:W1:Y:S01]  /*05e0*/  LDC.64 R4, c[0x0][0x388] ;  /* 0x0000e200ff047b82 */ /* 0x000e620000000a00 */
[----:B-----5:R-:W-:Y:S02]  /*05f0*/  FFMA R7, R7, UR13, R6 ;  /* 0x0000000d07077c23 */ /* 0x020fe40008000006 */
[----:B------:R-:W-:Y:S02]  /*0600*/  LDS R19, [R3+0x50] ;  /* 0x0000500003137984 */ /* 0x000fe40000000800 */
[----:B------:R-:W-:-:S02]  /*0610*/  FFMA R8, R8, UR14, R7 ;  /* 0x0000000e08087c23 */ /* 0x000fc40008000007 */
[----:B------:R-:W5:Y:S02]  /*0620*/  LDS R7, [R3+0x4c] ;  /* 0x00004c0003077984 */ /* 0x000f640000000800 */
[----:B------:R-:W-:Y:S01]  /*0630*/  FFMA R9, R9, UR15, R8 ;  /* 0x0000000f09097c23 */ /* 0x000fe20008000008 */
[----:B------:R-:W1:Y:S03]  /*0640*/  LDCU.128 UR12, c[0x3][0x50] ;  /* 0x00c00a00ff0c77ac */ /* 0x000e660008000c00 */
[----:B--2---:R-:W-:Y:S01]  /*0650*/  FFMA R10, R10, UR8, R9 ;  /* 0x000000080a0a7c23 */ /* 0x004fe20008000009 */
[----:B------:R-:W2:Y:S01]  /*0660*/  LDCU UR8, c[0x3][0x68] ;  /* 0x00c00d00ff0877ac */ /* 0x000ea20008000800 */
[----:B------:R-:W2:Y:S02]  /*0670*/  LDS R9, [R3+0x54] ;  /* 0x0000540003097984 */ /* 0x000ea40000000800 */
[----:B----4-:R-:W-:-:S04]  /*0680*/  FFMA R11, R11, UR9, R10 ;  /* 0x000000090b0b7c23 */ /* 0x010fc8000800000a */
[----:B0-----:R-:W-:Y:S01]  /*0690*/  FFMA R11, R12, UR10, R11 ;  /* 0x0000000a0c0b7c23 */ /* 0x001fe2000800000b */
[----:B-1----:R-:W-:-:S04]  /*06a0*/  IMAD.WIDE R4, R2, 0x4, R4 ;  /* 0x0000000402047825 */ /* 0x002fc800078e0204 */
[----:B------:R-:W-:-:S04]  /*06b0*/  FFMA R11, R14, UR11, R11 ;  /* 0x0000000b0e0b7c23 */ /* 0x000fc8000800000b */
[----:B------:R-:W-:-:S04]  /*06c0*/  FFMA R0, R0, UR12, R11 ;  /* 0x0000000c00007c23 */ /* 0x000fc8000800000b */
[----:B---3--:R-:W-:-:S04]  /*06d0*/  FFMA R0, R13, UR13, R0 ;  /* 0x0000000d0d007c23 */ /* 0x008fc80008000000 */
[----:B------:R-:W-:-:S04]  /*06e0*/  FFMA R0, R15, UR14, R0 ;  /* 0x0000000e0f007c23 */ /* 0x000fc80008000000 */
[----:B------:R-:W-:-:S04]  /*06f0*/  FFMA R0, R17, UR15, R0 ;  /* 0x0000000f11007c23 */ /* 0x000fc80008000000 */
[----:B-----5:R-:W-:-:S04]  /*0700*/  FFMA R0, R7, UR4, R0 ;  /* 0x0000000407007c23 */ /* 0x020fc80008000000 */
[----:B------:R-:W-:-:S04]  /*0710*/  FFMA R0, R19, UR5, R0 ;  /* 0x0000000513007c23 */ /* 0x000fc80008000000 */
[----:B--2---:R-:W-:-:S05]  /*0720*/  FFMA R9, R9, UR8, R0 ;  /* 0x0000000809097c23 */ /* 0x004fca0008000000 */
[----:B------:R-:W-:Y:S01]  /*0730*/  STG.E desc[UR6][R4.64], R9 ;  /* 0x0000000904007986 */ /* 0x000fe2000c101906 */
[----:B------:R-:W-:Y:S05]  /*0740*/  EXIT ;  /* 0x000000000000794d */ /* 0x000fea0003800000 */
.L_x_0:
[----:B------:R-:W-:-:S00]  /*0750*/  BRA `(.L_x_0) ;  /* 0xfffffffc00fc7947 */ /* 0x000fc0000383ffff */
[----:B------:R-:W-:-:S00]  /*0760*/  NOP ;  /* 0x0000000000007918 */ /* 0x000fc00000000000 */
        /* <DEDUP_REMOVED lines=9> */
.L_x_1:


//--------------------- .nv.shared._Z24Convolution3DTiledKernelPfS_iii --------------------------
	.section	.nv.shared._Z24Convolution3DTiledKernelPfS_iii,"aw",@nobits
	.sectionflags	@""
	.align	4
.nv.shared._Z24Convolution3DTiledKernelPfS_iii:
	.zero		1280


//--------------------- .nv.shared.reserved.0     --------------------------
	.section	.nv.shared.reserved.0,"aw",@nobits
	.weak		__nv_reservedSMEM_offset_0_alias
	.size		__nv_reservedSMEM_offset_0_alias, 0, 64
	.other		__nv_reservedSMEM_offset_0_alias,@"STO_CUDA_RESERVED_SHARED STV_DEFAULT"
__nv_reservedSMEM_offset_0_alias:
	.zero		0
	.zero		64


//--------------------- .nv.constant0._Z24Convolution3DTiledKernelPfS_iii --------------------------
	.section	.nv.constant0._Z24Convolution3DTiledKernelPfS_iii,"a",@progbits
	.sectionflags	@""
	.align	4
.nv.constant0._Z24Convolution3DTiledKernelPfS_iii:
	.zero		924


//--------------------- SYMBOLS --------------------------

	.type		.nv.reservedSmem.offset0,@object
	.size		.nv.reservedSmem.offset0,0x4
	.type		.nv.reservedSmem.cap,@object
	.size		.nv.reservedSmem.cap,0x4
